//
// Generated by NVIDIA NVVM Compiler
//
// Compiler Build ID: CL-36424714
// Cuda compilation tools, release 13.0, V13.0.88
// Based on NVVM 20.0.0
//

.version 9.0
.target sm_100
.address_size 64

	// .globl	_Z4sortPiii

.visible .entry _Z4sortPiii(
	.param .u64 .ptr .align 1 _Z4sortPiii_param_0,
	.param .u32 _Z4sortPiii_param_1,
	.param .u32 _Z4sortPiii_param_2
)
{
	.reg .pred 	%p<48>;
	.reg .b32 	%r<218>;
	.reg .b64 	%rd<97>;

	ld.param.u64 	%rd4, [_Z4sortPiii_param_0];
	ld.param.u32 	%r43, [_Z4sortPiii_param_1];
	ld.param.u32 	%r42, [_Z4sortPiii_param_2];
	cvta.to.global.u64 	%rd1, %rd4;
	mov.u32 	%r1, %ctaid.x;
	mov.u32 	%r2, %tid.x;
	setp.ge.s32 	%p1, %r1, %r43;
	setp.lt.s32 	%p2, %r42, 2;
	or.pred  	%p3, %p1, %p2;
	@%p3 bra 	$L__BB0_21;
	add.s32 	%r3, %r2, 1;
	mul.lo.s32 	%r4, %r42, %r1;
	add.s32 	%r5, %r4, %r2;
	mul.wide.u32 	%rd5, %r5, 4;
	add.s64 	%rd2, %rd1, %rd5;
	not.b32 	%r45, %r2;
	add.s32 	%r46, %r42, %r45;
	add.s32 	%r6, %r42, -2;
	sub.s32 	%r7, %r6, %r2;
	and.b32  	%r8, %r46, 15;
	add.s32 	%r9, %r8, -1;
	and.b32  	%r10, %r46, 7;
	add.s32 	%r11, %r10, -1;
	and.b32  	%r12, %r46, 3;
	and.b32  	%r47, %r46, -16;
	neg.s32 	%r13, %r47;
	mov.b32 	%r203, 0;
	cvt.u64.u32 	%rd87, %r4;
$L__BB0_2:
	mov.u32 	%r14, %r203;
	setp.ne.s32 	%p4, %r2, %r14;
	@%p4 bra 	$L__BB0_20;
	setp.ge.u32 	%p5, %r3, %r42;
	mov.u32 	%r217, %r2;
	@%p5 bra 	$L__BB0_18;
	setp.lt.u32 	%p6, %r7, 15;
	mov.u32 	%r212, %r3;
	mov.u32 	%r217, %r2;
	@%p6 bra 	$L__BB0_8;
	mov.u32 	%r204, %r5;
	mov.u32 	%r205, %r13;
	mov.u32 	%r206, %r2;
	mov.u32 	%r217, %r2;
$L__BB0_6:
	.pragma "nounroll";
	add.s32 	%r49, %r206, 1;
	add.s32 	%r50, %r204, 1;
	mul.wide.u32 	%rd6, %r50, 4;
	add.s64 	%rd7, %rd1, %rd6;
	ld.global.u32 	%r51, [%rd7];
	add.s32 	%r52, %r217, %r4;
	mul.wide.s32 	%rd8, %r52, 4;
	add.s64 	%rd9, %rd1, %rd8;
	ld.global.u32 	%r53, [%rd9];
	setp.lt.s32 	%p7, %r51, %r53;
	selp.b32 	%r54, %r49, %r217, %p7;
	cvt.u64.u32 	%rd11, %r49;
	add.s64 	%rd12, %rd11, %rd87;
	shl.b64 	%rd13, %rd12, 2;
	add.s64 	%rd14, %rd1, %rd13;
	ld.global.u32 	%r55, [%rd14+4];
	add.s32 	%r56, %r54, %r4;
	mul.wide.s32 	%rd15, %r56, 4;
	add.s64 	%rd16, %rd1, %rd15;
	ld.global.u32 	%r57, [%rd16];
	setp.lt.s32 	%p8, %r55, %r57;
	add.s32 	%r58, %r206, 2;
	selp.b32 	%r59, %r58, %r54, %p8;
	ld.global.u32 	%r60, [%rd14+8];
	add.s32 	%r61, %r59, %r4;
	mul.wide.s32 	%rd17, %r61, 4;
	add.s64 	%rd18, %rd1, %rd17;
	ld.global.u32 	%r62, [%rd18];
	setp.lt.s32 	%p9, %r60, %r62;
	add.s32 	%r63, %r206, 3;
	selp.b32 	%r64, %r63, %r59, %p9;
	ld.global.u32 	%r65, [%rd14+12];
	add.s32 	%r66, %r64, %r4;
	mul.wide.s32 	%rd19, %r66, 4;
	add.s64 	%rd20, %rd1, %rd19;
	ld.global.u32 	%r67, [%rd20];
	setp.lt.s32 	%p10, %r65, %r67;
	add.s32 	%r68, %r206, 4;
	selp.b32 	%r69, %r68, %r64, %p10;
	ld.global.u32 	%r70, [%rd14+16];
	add.s32 	%r71, %r69, %r4;
	mul.wide.s32 	%rd21, %r71, 4;
	add.s64 	%rd22, %rd1, %rd21;
	ld.global.u32 	%r72, [%rd22];
	setp.lt.s32 	%p11, %r70, %r72;
	add.s32 	%r73, %r206, 5;
	selp.b32 	%r74, %r73, %r69, %p11;
	ld.global.u32 	%r75, [%rd14+20];
	add.s32 	%r76, %r74, %r4;
	mul.wide.s32 	%rd23, %r76, 4;
	add.s64 	%rd24, %rd1, %rd23;
	ld.global.u32 	%r77, [%rd24];
	setp.lt.s32 	%p12, %r75, %r77;
	add.s32 	%r78, %r206, 6;
	selp.b32 	%r79, %r78, %r74, %p12;
	ld.global.u32 	%r80, [%rd14+24];
	add.s32 	%r81, %r79, %r4;
	mul.wide.s32 	%rd25, %r81, 4;
	add.s64 	%rd26, %rd1, %rd25;
	ld.global.u32 	%r82, [%rd26];
	setp.lt.s32 	%p13, %r80, %r82;
	add.s32 	%r83, %r206, 7;
	selp.b32 	%r84, %r83, %r79, %p13;
	ld.global.u32 	%r85, [%rd14+28];
	add.s32 	%r86, %r84, %r4;
	mul.wide.s32 	%rd27, %r86, 4;
	add.s64 	%rd28, %rd1, %rd27;
	ld.global.u32 	%r87, [%rd28];
	setp.lt.s32 	%p14, %r85, %r87;
	add.s32 	%r88, %r206, 8;
	selp.b32 	%r89, %r88, %r84, %p14;
	ld.global.u32 	%r90, [%rd14+32];
	add.s32 	%r91, %r89, %r4;
	mul.wide.s32 	%rd29, %r91, 4;
	add.s64 	%rd30, %rd1, %rd29;
	ld.global.u32 	%r92, [%rd30];
	setp.lt.s32 	%p15, %r90, %r92;
	add.s32 	%r93, %r206, 9;
	selp.b32 	%r94, %r93, %r89, %p15;
	ld.global.u32 	%r95, [%rd14+36];
	add.s32 	%r96, %r94, %r4;
	mul.wide.s32 	%rd31, %r96, 4;
	add.s64 	%rd32, %rd1, %rd31;
	ld.global.u32 	%r97, [%rd32];
	setp.lt.s32 	%p16, %r95, %r97;
	add.s32 	%r98, %r206, 10;
	selp.b32 	%r99, %r98, %r94, %p16;
	ld.global.u32 	%r100, [%rd14+40];
	add.s32 	%r101, %r99, %r4;
	mul.wide.s32 	%rd33, %r101, 4;
	add.s64 	%rd34, %rd1, %rd33;
	ld.global.u32 	%r102, [%rd34];
	setp.lt.s32 	%p17, %r100, %r102;
	add.s32 	%r103, %r206, 11;
	selp.b32 	%r104, %r103, %r99, %p17;
	ld.global.u32 	%r105, [%rd14+44];
	add.s32 	%r106, %r104, %r4;
	mul.wide.s32 	%rd35, %r106, 4;
	add.s64 	%rd36, %rd1, %rd35;
	ld.global.u32 	%r107, [%rd36];
	setp.lt.s32 	%p18, %r105, %r107;
	add.s32 	%r108, %r206, 12;
	selp.b32 	%r109, %r108, %r104, %p18;
	ld.global.u32 	%r110, [%rd14+48];
	add.s32 	%r111, %r109, %r4;
	mul.wide.s32 	%rd37, %r111, 4;
	add.s64 	%rd38, %rd1, %rd37;
	ld.global.u32 	%r112, [%rd38];
	setp.lt.s32 	%p19, %r110, %r112;
	add.s32 	%r113, %r206, 13;
	selp.b32 	%r114, %r113, %r109, %p19;
	ld.global.u32 	%r115, [%rd14+52];
	add.s32 	%r116, %r114, %r4;
	mul.wide.s32 	%rd39, %r116, 4;
	add.s64 	%rd40, %rd1, %rd39;
	ld.global.u32 	%r117, [%rd40];
	setp.lt.s32 	%p20, %r115, %r117;
	add.s32 	%r118, %r206, 14;
	selp.b32 	%r119, %r118, %r114, %p20;
	ld.global.u32 	%r120, [%rd14+56];
	add.s32 	%r121, %r119, %r4;
	mul.wide.s32 	%rd41, %r121, 4;
	add.s64 	%rd42, %rd1, %rd41;
	ld.global.u32 	%r122, [%rd42];
	setp.lt.s32 	%p21, %r120, %r122;
	add.s32 	%r123, %r206, 15;
	selp.b32 	%r124, %r123, %r119, %p21;
	ld.global.u32 	%r125, [%rd14+60];
	add.s32 	%r126, %r124, %r4;
	mul.wide.s32 	%rd43, %r126, 4;
	add.s64 	%rd44, %rd1, %rd43;
	ld.global.u32 	%r127, [%rd44];
	setp.lt.s32 	%p22, %r125, %r127;
	add.s32 	%r206, %r206, 16;
	selp.b32 	%r217, %r206, %r124, %p22;
	add.s32 	%r205, %r205, 16;
	add.s32 	%r204, %r204, 16;
	setp.ne.s32 	%p23, %r205, 0;
	@%p23 bra 	$L__BB0_6;
	add.s32 	%r212, %r206, 1;
$L__BB0_8:
	setp.eq.s32 	%p24, %r8, 0;
	@%p24 bra 	$L__BB0_18;
	setp.lt.u32 	%p25, %r9, 7;
	@%p25 bra 	$L__BB0_11;
	add.s32 	%r129, %r212, %r4;
	mul.wide.u32 	%rd45, %r129, 4;
	add.s64 	%rd46, %rd1, %rd45;
	ld.global.u32 	%r130, [%rd46];
	add.s32 	%r131, %r217, %r4;
	mul.wide.s32 	%rd47, %r131, 4;
	add.s64 	%rd48, %rd1, %rd47;
	ld.global.u32 	%r132, [%rd48];
	setp.lt.s32 	%p26, %r130, %r132;
	selp.b32 	%r133, %r212, %r217, %p26;
	add.s32 	%r134, %r212, 1;
	cvt.u64.u32 	%rd50, %r212;
	add.s64 	%rd51, %rd50, %rd87;
	shl.b64 	%rd52, %rd51, 2;
	add.s64 	%rd53, %rd1, %rd52;
	ld.global.u32 	%r135, [%rd53+4];
	add.s32 	%r136, %r133, %r4;
	mul.wide.s32 	%rd54, %r136, 4;
	add.s64 	%rd55, %rd1, %rd54;
	ld.global.u32 	%r137, [%rd55];
	setp.lt.s32 	%p27, %r135, %r137;
	selp.b32 	%r138, %r134, %r133, %p27;
	add.s32 	%r139, %r212, 2;
	ld.global.u32 	%r140, [%rd53+8];
	add.s32 	%r141, %r138, %r4;
	mul.wide.s32 	%rd56, %r141, 4;
	add.s64 	%rd57, %rd1, %rd56;
	ld.global.u32 	%r142, [%rd57];
	setp.lt.s32 	%p28, %r140, %r142;
	selp.b32 	%r143, %r139, %r138, %p28;
	add.s32 	%r144, %r212, 3;
	ld.global.u32 	%r145, [%rd53+12];
	add.s32 	%r146, %r143, %r4;
	mul.wide.s32 	%rd58, %r146, 4;
	add.s64 	%rd59, %rd1, %rd58;
	ld.global.u32 	%r147, [%rd59];
	setp.lt.s32 	%p29, %r145, %r147;
	selp.b32 	%r148, %r144, %r143, %p29;
	add.s32 	%r149, %r212, 4;
	ld.global.u32 	%r150, [%rd53+16];
	add.s32 	%r151, %r148, %r4;
	mul.wide.s32 	%rd60, %r151, 4;
	add.s64 	%rd61, %rd1, %rd60;
	ld.global.u32 	%r152, [%rd61];
	setp.lt.s32 	%p30, %r150, %r152;
	selp.b32 	%r153, %r149, %r148, %p30;
	add.s32 	%r154, %r212, 5;
	ld.global.u32 	%r155, [%rd53+20];
	add.s32 	%r156, %r153, %r4;
	mul.wide.s32 	%rd62, %r156, 4;
	add.s64 	%rd63, %rd1, %rd62;
	ld.global.u32 	%r157, [%rd63];
	setp.lt.s32 	%p31, %r155, %r157;
	selp.b32 	%r158, %r154, %r153, %p31;
	add.s32 	%r159, %r212, 6;
	ld.global.u32 	%r160, [%rd53+24];
	add.s32 	%r161, %r158, %r4;
	mul.wide.s32 	%rd64, %r161, 4;
	add.s64 	%rd65, %rd1, %rd64;
	ld.global.u32 	%r162, [%rd65];
	setp.lt.s32 	%p32, %r160, %r162;
	selp.b32 	%r163, %r159, %r158, %p32;
	add.s32 	%r164, %r212, 7;
	ld.global.u32 	%r165, [%rd53+28];
	add.s32 	%r166, %r163, %r4;
	mul.wide.s32 	%rd66, %r166, 4;
	add.s64 	%rd67, %rd1, %rd66;
	ld.global.u32 	%r167, [%rd67];
	setp.lt.s32 	%p33, %r165, %r167;
	selp.b32 	%r217, %r164, %r163, %p33;
	add.s32 	%r212, %r212, 8;
$L__BB0_11:
	setp.eq.s32 	%p34, %r10, 0;
	@%p34 bra 	$L__BB0_18;
	setp.lt.u32 	%p35, %r11, 3;
	@%p35 bra 	$L__BB0_14;
	add.s32 	%r169, %r212, %r4;
	mul.wide.u32 	%rd68, %r169, 4;
	add.s64 	%rd69, %rd1, %rd68;
	ld.global.u32 	%r170, [%rd69];
	add.s32 	%r171, %r217, %r4;
	mul.wide.s32 	%rd70, %r171, 4;
	add.s64 	%rd71, %rd1, %rd70;
	ld.global.u32 	%r172, [%rd71];
	setp.lt.s32 	%p36, %r170, %r172;
	selp.b32 	%r173, %r212, %r217, %p36;
	add.s32 	%r174, %r212, 1;
	cvt.u64.u32 	%rd73, %r212;
	add.s64 	%rd74, %rd73, %rd87;
	shl.b64 	%rd75, %rd74, 2;
	add.s64 	%rd76, %rd1, %rd75;
	ld.global.u32 	%r175, [%rd76+4];
	add.s32 	%r176, %r173, %r4;
	mul.wide.s32 	%rd77, %r176, 4;
	add.s64 	%rd78, %rd1, %rd77;
	ld.global.u32 	%r177, [%rd78];
	setp.lt.s32 	%p37, %r175, %r177;
	selp.b32 	%r178, %r174, %r173, %p37;
	add.s32 	%r179, %r212, 2;
	ld.global.u32 	%r180, [%rd76+8];
	add.s32 	%r181, %r178, %r4;
	mul.wide.s32 	%rd79, %r181, 4;
	add.s64 	%rd80, %rd1, %rd79;
	ld.global.u32 	%r182, [%rd80];
	setp.lt.s32 	%p38, %r180, %r182;
	selp.b32 	%r183, %r179, %r178, %p38;
	add.s32 	%r184, %r212, 3;
	ld.global.u32 	%r185, [%rd76+12];
	add.s32 	%r186, %r183, %r4;
	mul.wide.s32 	%rd81, %r186, 4;
	add.s64 	%rd82, %rd1, %rd81;
	ld.global.u32 	%r187, [%rd82];
	setp.lt.s32 	%p39, %r185, %r187;
	selp.b32 	%r217, %r184, %r183, %p39;
	add.s32 	%r212, %r212, 4;
$L__BB0_14:
	setp.eq.s32 	%p40, %r12, 0;
	@%p40 bra 	$L__BB0_18;
	setp.eq.s32 	%p41, %r12, 1;
	add.s32 	%r188, %r212, %r4;
	mul.wide.u32 	%rd83, %r188, 4;
	add.s64 	%rd84, %rd1, %rd83;
	ld.global.u32 	%r189, [%rd84];
	add.s32 	%r190, %r217, %r4;
	mul.wide.s32 	%rd85, %r190, 4;
	add.s64 	%rd86, %rd1, %rd85;
	ld.global.u32 	%r191, [%rd86];
	setp.lt.s32 	%p42, %r189, %r191;
	selp.b32 	%r217, %r212, %r217, %p42;
	@%p41 bra 	$L__BB0_18;
	setp.eq.s32 	%p43, %r12, 2;
	add.s32 	%r192, %r212, 1;
	cvt.u64.u32 	%rd88, %r212;
	add.s64 	%rd89, %rd88, %rd87;
	shl.b64 	%rd90, %rd89, 2;
	add.s64 	%rd3, %rd1, %rd90;
	ld.global.u32 	%r193, [%rd3+4];
	add.s32 	%r194, %r217, %r4;
	mul.wide.s32 	%rd91, %r194, 4;
	add.s64 	%rd92, %rd1, %rd91;
	ld.global.u32 	%r195, [%rd92];
	setp.lt.s32 	%p44, %r193, %r195;
	selp.b32 	%r217, %r192, %r217, %p44;
	@%p43 bra 	$L__BB0_18;
	add.s32 	%r196, %r212, 2;
	ld.global.u32 	%r197, [%rd3+8];
	add.s32 	%r198, %r217, %r4;
	mul.wide.s32 	%rd93, %r198, 4;
	add.s64 	%rd94, %rd1, %rd93;
	ld.global.u32 	%r199, [%rd94];
	setp.lt.s32 	%p45, %r197, %r199;
	selp.b32 	%r217, %r196, %r217, %p45;
$L__BB0_18:
	setp.eq.s32 	%p46, %r217, %r2;
	@%p46 bra 	$L__BB0_20;
	ld.global.u32 	%r200, [%rd2];
	add.s32 	%r201, %r217, %r4;
	mul.wide.s32 	%rd95, %r201, 4;
	add.s64 	%rd96, %rd1, %rd95;
	ld.global.u32 	%r202, [%rd96];
	st.global.u32 	[%rd2], %r202;
	st.global.u32 	[%rd96], %r200;
$L__BB0_20:
	add.s32 	%r203, %r14, 1;
	setp.ne.s32 	%p47, %r14, %r6;
	@%p47 bra 	$L__BB0_2;
$L__BB0_21:
	ret;

}


// ===== COMPILED SASS (sm_100) =====

	.target	sm_100

	.elftype	@"ET_EXEC"


//--------------------- .note.nv.tkinfo           --------------------------
	.section	.note.nv.tkinfo,"",@"SHT_NOTE"
	.sectionflags	@"SHF_NOTE_NV_TKINFO"
	.tkinfo
        /*0018*/ 	.word	0x00000002
        /*0030*/ 	.string	""
        /*0030*/ 	.string	"ptxas"
        /*0030*/ 	.string	"Cuda compilation tools, release 13.0, V13.0.88"
        /*0030*/ 	.string	"Build cuda_13.0.r13.0/compiler.36424714_0"
        /*0030*/ 	.string	"-arch sm_100 -m 64 "



//--------------------- .note.nv.cuinfo           --------------------------
	.section	.note.nv.cuinfo,"",@"SHT_NOTE"
	.sectionflags	@"SHF_NOTE_NV_CUINFO"
        /*0018*/ 	.short	0x0002
        /*001a*/ 	.short	0x0064
        /*001c*/ 	.short	0x0082
	.zero		2


//--------------------- .nv.info                  --------------------------
	.section	.nv.info,"",@"SHT_CUDA_INFO"
	.align	4


	//----- nvinfo : EIATTR_REGCOUNT
	.align		4
        /*0000*/ 	.byte	0x04, 0x2f
        /*0002*/ 	.short	(.L_1 - .L_0)
	.align		4
.L_0:
        /*0004*/ 	.word	index@(_Z4sortPiii)
        /*0008*/ 	.word	0x0000001c


	//----- nvinfo : EIATTR_FRAME_SIZE
	.align		4
.L_1:
        /*000c*/ 	.byte	0x04, 0x11
        /*000e*/ 	.short	(.L_3 - .L_2)
	.align		4
.L_2:
        /*0010*/ 	.word	index@(_Z4sortPiii)
        /*0014*/ 	.word	0x00000000


	//----- nvinfo : EIATTR_MIN_STACK_SIZE
	.align		4
.L_3:
        /*0018*/ 	.byte	0x04, 0x12
        /*001a*/ 	.short	(.L_5 - .L_4)
	.align		4
.L_4:
        /*001c*/ 	.word	index@(_Z4sortPiii)
        /*0020*/ 	.word	0x00000000
.L_5:


//--------------------- .nv.compat                --------------------------
	.section	.nv.compat,"",@"SHT_CUDA_COMPAT_INFO"
	.align	4
        /*0000*/ 	.byte	0x02, 0x09, 0x00, 0x00, 0x02, 0x02, 0x01, 0x00, 0x02, 0x05, 0x05, 0x00, 0x03, 0x07, 0x01, 0x01
        /*0010*/ 	.byte	0x02, 0x03, 0x00, 0x00, 0x02, 0x06, 0x01, 0x00, 0x04, 0x0b, 0x08, 0x00, 0x09, 0x00, 0x00, 0x00
        /*0020*/ 	.byte	0x00, 0x00, 0x00, 0x00


//--------------------- .nv.info._Z4sortPiii      --------------------------
	.section	.nv.info._Z4sortPiii,"",@"SHT_CUDA_INFO"
	.sectionflags	@""
	.align	4


	//----- nvinfo : EIATTR_CUDA_API_VERSION
	.align		4
        /*0000*/ 	.byte	0x04, 0x37
        /*0002*/ 	.short	(.L_7 - .L_6)
.L_6:
        /*0004*/ 	.word	0x00000082


	//----- nvinfo : EIATTR_KPARAM_INFO
	.align		4
.L_7:
        /*0008*/ 	.byte	0x04, 0x17
        /*000a*/ 	.short	(.L_9 - .L_8)
.L_8:
        /*000c*/ 	.word	0x00000000
        /*0010*/ 	.short	0x0002
        /*0012*/ 	.short	0x000c
        /*0014*/ 	.byte	0x00, 0xf0, 0x11, 0x00


	//----- nvinfo : EIATTR_KPARAM_INFO
	.align		4
.L_9:
        /*0018*/ 	.byte	0x04, 0x17
        /*001a*/ 	.short	(.L_11 - .L_10)
.L_10:
        /*001c*/ 	.word	0x00000000
        /*0020*/ 	.short	0x0001
        /*0022*/ 	.short	0x0008
        /*0024*/ 	.byte	0x00, 0xf0, 0x11, 0x00


	//----- nvinfo : EIATTR_KPARAM_INFO
	.align		4
.L_11:
        /*0028*/ 	.byte	0x04, 0x17
        /*002a*/ 	.short	(.L_13 - .L_12)
.L_12:
        /*002c*/ 	.word	0x00000000
        /*0030*/ 	.short	0x0000
        /*0032*/ 	.short	0x0000
        /*0034*/ 	.byte	0x00, 0xf5, 0x21, 0x00


	//----- nvinfo : EIATTR_SPARSE_MMA_MASK
	.align		4
.L_13:
        /*0038*/ 	.byte	0x03, 0x50
        /*003a*/ 	.short	0x0000


	//----- nvinfo : EIATTR_MAXREG_COUNT
	.align		4
        /*003c*/ 	.byte	0x03, 0x1b
        /*003e*/ 	.short	0x00ff


	//----- nvinfo : EIATTR_MERCURY_ISA_VERSION
	.align		4
        /*0040*/ 	.byte	0x03, 0x5f
        /*0042*/ 	.short	0x0101


	//----- nvinfo : EIATTR_VRC_CTA_INIT_COUNT
	.align		4
        /*0044*/ 	.byte	0x02, 0x4a
	.zero		1
	.zero		1


	//----- nvinfo : EIATTR_EXIT_INSTR_OFFSETS
	.align		4
        /*0048*/ 	.byte	0x04, 0x1c
        /*004a*/ 	.short	(.L_15 - .L_14)


	//   ....[0]....
.L_14:
        /*004c*/ 	.word	0x00000050


	//   ....[1]....
        /*0050*/ 	.word	0x000012f0


	//----- nvinfo : EIATTR_CRS_STACK_SIZE
	.align		4
.L_15:
        /*0054*/ 	.byte	0x04, 0x1e
        /*0056*/ 	.short	(.L_17 - .L_16)
.L_16:
        /*0058*/ 	.word	0x00000000


	//----- nvinfo : EIATTR_CBANK_PARAM_SIZE
	.align		4
.L_17:
        /*005c*/ 	.byte	0x03, 0x19
        /*005e*/ 	.short	0x0010


	//----- nvinfo : EIATTR_PARAM_CBANK
	.align		4
        /*0060*/ 	.byte	0x04, 0x0a
        /*0062*/ 	.short	(.L_19 - .L_18)
	.align		4
.L_18:
        /*0064*/ 	.word	index@(.nv.constant0._Z4sortPiii)
        /*0068*/ 	.short	0x0380
        /*006a*/ 	.short	0x0010


	//----- nvinfo : EIATTR_SW_WAR
	.align		4
.L_19:
        /*006c*/ 	.byte	0x04, 0x36
        /*006e*/ 	.short	(.L_21 - .L_20)
.L_20:
        /*0070*/ 	.word	0x00000008
.L_21:


//--------------------- .nv.callgraph             --------------------------
	.section	.nv.callgraph,"",@"SHT_CUDA_CALLGRAPH"
	.align	4
	.sectionentsize	8
	.align		4
        /*0000*/ 	.word	0x00000000
	.align		4
        /*0004*/ 	.word	0xffffffff
	.align		4
        /*0008*/ 	.word	0x00000000
	.align		4
        /*000c*/ 	.word	0xfffffffe
	.align		4
        /*0010*/ 	.word	0x00000000
	.align		4
        /*0014*/ 	.word	0xfffffffd
	.align		4
        /*0018*/ 	.word	0x00000000
	.align		4
        /*001c*/ 	.word	0xfffffffc


//--------------------- .text._Z4sortPiii         --------------------------
	.section	.text._Z4sortPiii,"ax",@progbits
	.align	128
        .global         _Z4sortPiii
        .type           _Z4sortPiii,@function
        .size           _Z4sortPiii,(.L_x_14 - _Z4sortPiii)
        .other          _Z4sortPiii,@"STO_CUDA_ENTRY STV_DEFAULT"
_Z4sortPiii:
.text._Z4sortPiii:
[----:B------:R-:W-:Y:S08]  /*0000*/  LDC R1, c[0x0][0x37c] ;  /* 0x0000df00ff017b82 */ /* 0x000ff00000000800 */
[----:B------:R-:W0:Y:S08]  /*0010*/  LDC.64 R4, c[0x0][0x388] ;  /* 0x0000e200ff047b82 */ /* 0x000e300000000a00 */
[----:B------:R-:W1:Y:S01]  /*0020*/  S2UR UR4, SR_CTAID.X ;  /* 0x00000000000479c3 */ /* 0x000e620000002500 */
[----:B0-----:R-:W-:-:S04]  /*0030*/  ISETP.GE.AND P0, PT, R5, 0x2, PT ;  /* 0x000000020500780c */ /* 0x001fc80003f06270 */
[----:B-1----:R-:W-:-:S13]  /*0040*/  ISETP.LE.OR P0, PT, R4, UR4, !P0 ;  /* 0x0000000404007c0c */ /* 0x002fda000c703670 */
[----:B------:R-:W-:Y:S05]  /*0050*/  @P0 EXIT ;  /* 0x000000000000094d */ /* 0x000fea0003800000 */
[----:B------:R-:W0:Y:S01]  /*0060*/  S2R R0, SR_TID.X ;  /* 0x0000000000007919 */ /* 0x000e220000002100 */
[----:B------:R-:W1:Y:S01]  /*0070*/  LDC.64 R12, c[0x0][0x380] ;  /* 0x0000e000ff0c7b82 */ /* 0x000e620000000a00 */
[----:B------:R-:W-:Y:S01]  /*0080*/  VIADD R3, R5, 0xfffffffe ;  /* 0xfffffffe05037836 */ /* 0x000fe20000000000 */
[----:B------:R-:W2:Y:S01]  /*0090*/  LDCU.64 UR6, c[0x0][0x358] ;  /* 0x00006b00ff0677ac */ /* 0x000ea20008000a00 */
[----:B0-----:R-:W-:-:S03]  /*00a0*/  LOP3.LUT R2, RZ, R0, RZ, 0x33, !PT ;  /* 0x00000000ff027212 */ /* 0x001fc600078e33ff */
[-C--:B------:R-:W-:Y:S02]  /*00b0*/  IADD3 R6, PT, PT, R3, -R0.reuse, RZ ;  /* 0x8000000003067210 */ /* 0x080fe40007ffe0ff */
[----:B------:R-:W-:Y:S02]  /*00c0*/  IMAD.IADD R8, R2, 0x1, R5 ;  /* 0x0000000102087824 */ /* 0x000fe400078e0205 */
[----:B------:R-:W-:Y:S01]  /*00d0*/  ISETP.GE.U32.AND P0, PT, R6, 0xf, PT ;  /* 0x0000000f0600780c */ /* 0x000fe20003f06070 */
[----:B------:R-:W-:Y:S01]  /*00e0*/  IMAD R5, R5, UR4, RZ ;  /* 0x0000000405057c24 */ /* 0x000fe2000f8e02ff */
[----:B------:R-:W-:Y:S01]  /*00f0*/  UMOV UR4, URZ ;  /* 0x000000ff00047c82 */ /* 0x000fe20008000000 */
[C---:B------:R-:W-:Y:S02]  /*0100*/  LOP3.LUT R4, R8.reuse, 0x7, RZ, 0xc0, !PT ;  /* 0x0000000708047812 */ /* 0x040fe400078ec0ff */
[----:B------:R-:W-:Y:S02]  /*0110*/  LOP3.LUT R2, R8, 0xf, RZ, 0xc0, !PT ;  /* 0x0000000f08027812 */ /* 0x000fe400078ec0ff */
[----:B------:R-:W-:Y:S01]  /*0120*/  IADD3 R6, PT, PT, R5, R0, RZ ;  /* 0x0000000005067210 */ /* 0x000fe20007ffe0ff */
[----:B------:R-:W-:-:S02]  /*0130*/  VIADD R9, R4, 0xffffffff ;  /* 0xffffffff04097836 */ /* 0x000fc40000000000 */
[----:B------:R-:W-:Y:S02]  /*0140*/  VIADD R7, R2, 0xffffffff ;  /* 0xffffffff02077836 */ /* 0x000fe40000000000 */
[----:B-1----:R-:W-:Y:S01]  /*0150*/  IMAD.WIDE.U32 R12, R6, 0x4, R12 ;  /* 0x00000004060c7825 */ /* 0x002fe200078e000c */
[----:B------:R-:W-:Y:S02]  /*0160*/  ISETP.GE.U32.AND P2, PT, R9, 0x3, PT ;  /* 0x000000030900780c */ /* 0x000fe40003f46070 */
[----:B------:R-:W-:Y:S02]  /*0170*/  LOP3.LUT R9, R8, 0xfffffff0, RZ, 0xc0, !PT ;  /* 0xfffffff008097812 */ /* 0x000fe400078ec0ff */
[----:B------:R-:W-:Y:S01]  /*0180*/  ISETP.GE.U32.AND P1, PT, R7, 0x7, PT ;  /* 0x000000070700780c */ /* 0x000fe20003f26070 */
[----:B------:R-:W-:Y:S01]  /*0190*/  VIADD R7, R0, 0x1 ;  /* 0x0000000100077836 */ /* 0x000fe20000000000 */
[----:B------:R-:W-:Y:S01]  /*01a0*/  LOP3.LUT R8, R8, 0x3, RZ, 0xc0, !PT ;  /* 0x0000000308087812 */ /* 0x000fe200078ec0ff */
[----:B--2---:R-:W-:-:S10]  /*01b0*/  IMAD.MOV R9, RZ, RZ, -R9 ;  /* 0x000000ffff097224 */ /* 0x004fd400078e0a09 */
.L_x_12:
[----:B------:R-:W-:Y:S01]  /*01c0*/  ISETP.NE.AND P4, PT, R0, UR4, PT ;  /* 0x0000000400007c0c */ /* 0x000fe2000bf85270 */
[----:B------:R-:W0:Y:S01]  /*01d0*/  LDCU.64 UR8, c[0x0][0x380] ;  /* 0x00007000ff0877ac */ /* 0x000e220008000a00 */
[----:B------:R-:W-:Y:S01]  /*01e0*/  ISETP.NE.AND P3, PT, R3, UR4, PT ;  /* 0x0000000403007c0c */ /* 0x000fe2000bf65270 */
[----:B------:R-:W-:Y:S01]  /*01f0*/  BSSY.RECONVERGENT B1, `(.L_x_0) ;  /* 0x000010e000017945 */ /* 0x000fe20003800200 */
[----:B------:R-:W-:-:S09]  /*0200*/  UIADD3 UR4, UPT, UPT, UR4, 0x1, URZ ;  /* 0x0000000104047890 */ /* 0x000fd2000fffe0ff */
[----:B-1----:R-:W-:Y:S05]  /*0210*/  @P4 BRA `(.L_x_1) ;  /* 0x00000010002c4947 */ /* 0x002fea0003800000 */
[----:B------:R-:W1:Y:S01]  /*0220*/  LDCU UR5, c[0x0][0x38c] ;  /* 0x00007180ff0577ac */ /* 0x000e620008000800 */
[----:B------:R-:W-:Y:S01]  /*0230*/  BSSY.RECONVERGENT B0, `(.L_x_2) ;  /* 0x0000100000007945 */ /* 0x000fe20003800200 */
[----:B------:R-:W-:Y:S02]  /*0240*/  MOV R24, R0 ;  /* 0x0000000000187202 */ /* 0x000fe40000000f00 */
[----:B-1----:R-:W-:-:S13]  /*0250*/  ISETP.GE.U32.AND P4, PT, R7, UR5, PT ;  /* 0x0000000507007c0c */ /* 0x002fda000bf86070 */
[----:B------:R-:W-:Y:S05]  /*0260*/  @P4 BRA `(.L_x_3) ;  /* 0x0000000c00f04947 */ /* 0x000fea0003800000 */
[----:B------:R-:W-:Y:S01]  /*0270*/  BSSY.RECONVERGENT B2, `(.L_x_4) ;  /* 0x0000078000027945 */ /* 0x000fe20003800200 */
[----:B------:R-:W-:Y:S02]  /*0280*/  IMAD.MOV.U32 R18, RZ, RZ, R7 ;  /* 0x000000ffff127224 */ /* 0x000fe400078e0007 */
[----:B------:R-:W-:Y:S01]  /*0290*/  IMAD.MOV.U32 R24, RZ, RZ, R0 ;  /* 0x000000ffff187224 */ /* 0x000fe200078e0000 */
[----:B------:R-:W-:Y:S06]  /*02a0*/  @!P0 BRA `(.L_x_5) ;  /* 0x0000000400d08947 */ /* 0x000fec0003800000 */
[----:B------:R-:W-:Y:S01]  /*02b0*/  BSSY.RECONVERGENT B3, `(.L_x_6) ;  /* 0x0000072000037945 */ /* 0x000fe20003800200 */
[----:B------:R-:W-:Y:S01]  /*02c0*/  MOV R10, R6 ;  /* 0x00000006000a7202 */ /* 0x000fe20000000f00 */
[----:B------:R-:W-:Y:S01]  /*02d0*/  IMAD.MOV.U32 R11, RZ, RZ, R9 ;  /* 0x000000ffff0b7224 */ /* 0x000fe200078e0009 */
[----:B------:R-:W-:Y:S01]  /*02e0*/  MOV R24, R0 ;  /* 0x0000000000187202 */ /* 0x000fe20000000f00 */
[----:B------:R-:W-:-:S07]  /*02f0*/  IMAD.MOV.U32 R25, RZ, RZ, R0 ;  /* 0x000000ffff197224 */ /* 0x000fce00078e0000 */
.L_x_7:
[----:B------:R-:W1:Y:S01]  /*0300*/  LDC.64 R16, c[0x0][0x380] ;  /* 0x0000e000ff107b82 */ /* 0x000e620000000a00 */
[----:B------:R-:W-:Y:S02]  /*0310*/  VIADD R23, R10, 0x1 ;  /* 0x000000010a177836 */ /* 0x000fe40000000000 */
[----:B------:R-:W-:Y:S02]  /*0320*/  IMAD.IADD R21, R5, 0x1, R24 ;  /* 0x0000000105157824 */ /* 0x000fe400078e0218 */
[----:B-1----:R-:W-:-:S04]  /*0330*/  IMAD.WIDE.U32 R22, R23, 0x4, R16 ;  /* 0x0000000417167825 */ /* 0x002fc800078e0010 */
[----:B------:R-:W-:Y:S02]  /*0340*/  IMAD.WIDE R20, R21, 0x4, R16 ;  /* 0x0000000415147825 */ /* 0x000fe400078e0210 */
[----:B------:R-:W2:Y:S04]  /*0350*/  LDG.E R22, desc[UR6][R22.64] ;  /* 0x0000000616167981 */ /* 0x000ea8000c1e1900 */
[----:B------:R-:W2:Y:S01]  /*0360*/  LDG.E R21, desc[UR6][R20.64] ;  /* 0x0000000614157981 */ /* 0x000ea2000c1e1900 */
[----:B------:R-:W-:-:S04]  /*0370*/  IADD3 R14, PT, PT, R25, 0x1, RZ ;  /* 0x00000001190e7810 */ /* 0x000fc80007ffe0ff */
[----:B------:R-:W-:-:S05]  /*0380*/  IADD3 R15, P5, PT, R5, R14, RZ ;  /* 0x0000000e050f7210 */ /* 0x000fca0007fbe0ff */
[----:B------:R-:W-:Y:S01]  /*0390*/  IMAD.X R18, RZ, RZ, RZ, P5 ;  /* 0x000000ffff127224 */ /* 0x000fe200028e06ff */
[----:B--2---:R-:W-:-:S04]  /*03a0*/  ISETP.GE.AND P4, PT, R22, R21, PT ;  /* 0x000000151600720c */ /* 0x004fc80003f86270 */
[----:B------:R-:W-:Y:S02]  /*03b0*/  SEL R24, R14, R24, !P4 ;  /* 0x000000180e187207 */ /* 0x000fe40006000000 */
[----:B0-----:R-:W-:-:S03]  /*03c0*/  LEA R14, P4, R15, UR8, 0x2 ;  /* 0x000000080f0e7c11 */ /* 0x001fc6000f8810ff */
[----:B------:R-:W-:Y:S01]  /*03d0*/  IMAD.IADD R19, R5, 0x1, R24 ;  /* 0x0000000105137824 */ /* 0x000fe200078e0218 */
[----:B------:R-:W-:-:S03]  /*03e0*/  LEA.HI.X R15, R15, UR9, R18, 0x2, P4 ;  /* 0x000000090f0f7c11 */ /* 0x000fc6000a0f1412 */
[----:B------:R-:W-:Y:S02]  /*03f0*/  IMAD.WIDE R18, R19, 0x4, R16 ;  /* 0x0000000413127825 */ /* 0x000fe400078e0210 */
[----:B------:R-:W2:Y:S04]  /*0400*/  LDG.E R22, desc[UR6][R14.64+0x4] ;  /* 0x000004060e167981 */ /* 0x000ea8000c1e1900 */
[----:B------:R-:W2:Y:S04]  /*0410*/  LDG.E R19, desc[UR6][R18.64] ;  /* 0x0000000612137981 */ /* 0x000ea8000c1e1900 */
[----:B------:R-:W3:Y:S01]  /*0420*/  LDG.E R18, desc[UR6][R14.64+0xc] ;  /* 0x00000c060e127981 */ /* 0x000ee2000c1e1900 */
[----:B--2---:R-:W-:-:S03]  /*0430*/  ISETP.GE.AND P4, PT, R22, R19, PT ;  /* 0x000000131600720c */ /* 0x004fc60003f86270 */
[----:B------:R-:W2:Y:S10]  /*0440*/  LDG.E R22, desc[UR6][R14.64+0x8] ;  /* 0x000008060e167981 */ /* 0x000eb4000c1e1900 */
[----:B------:R-:W-:-:S05]  /*0450*/  @!P4 IADD3 R24, PT, PT, R25, 0x2, RZ ;  /* 0x000000021918c810 */ /* 0x000fca0007ffe0ff */
[----:B------:R-:W-:-:S04]  /*0460*/  IMAD.IADD R21, R5, 0x1, R24 ;  /* 0x0000000105157824 */ /* 0x000fc800078e0218 */
[----:B------:R-:W-:-:S06]  /*0470*/  IMAD.WIDE R20, R21, 0x4, R16 ;  /* 0x0000000415147825 */ /* 0x000fcc00078e0210 */
[----:B------:R-:W2:Y:S04]  /*0480*/  LDG.E R21, desc[UR6][R20.64] ;  /* 0x0000000614157981 */ /* 0x000ea8000c1e1900 */
[----:B------:R-:W4:Y:S01]  /*0490*/  LDG.E R20, desc[UR6][R14.64+0x10] ;  /* 0x000010060e147981 */ /* 0x000f22000c1e1900 */
[----:B--2---:R-:W-:-:S13]  /*04a0*/  ISETP.GE.AND P4, PT, R22, R21, PT ;  /* 0x000000151600720c */ /* 0x004fda0003f86270 */
[----:B------:R-:W-:-:S05]  /*04b0*/  @!P4 VIADD R24, R25, 0x3 ;  /* 0x000000031918c836 */ /* 0x000fca0000000000 */
[----:B------:R-:W-:-:S05]  /*04c0*/  IADD3 R23, PT, PT, R5, R24, RZ ;  /* 0x0000001805177210 */ /* 0x000fca0007ffe0ff */
[----:B------:R-:W-:-:S06]  /*04d0*/  IMAD.WIDE R22, R23, 0x4, R16 ;  /* 0x0000000417167825 */ /* 0x000fcc00078e0210 */
[----:B------:R-:W3:Y:S04]  /*04e0*/  LDG.E R23, desc[UR6][R22.64] ;  /* 0x0000000616177981 */ /* 0x000ee8000c1e1900 */
[----:B------:R-:W2:Y:S01]  /*04f0*/  LDG.E R22, desc[UR6][R14.64+0x14] ;  /* 0x000014060e167981 */ /* 0x000ea2000c1e1900 */
[----:B---3--:R-:W-:-:S13]  /*0500*/  ISETP.GE.AND P4, PT, R18, R23, PT ;  /* 0x000000171200720c */ /* 0x008fda0003f86270 */
[----:B------:R-:W-:-:S04]  /*0510*/  @!P4 VIADD R24, R25, 0x4 ;  /* 0x000000041918c836 */ /* 0x000fc80000000000 */
[----:B------:R-:W-:-:S04]  /*0520*/  IMAD.IADD R19, R5, 0x1, R24 ;  /* 0x0000000105137824 */ /* 0x000fc800078e0218 */
[----:B------:R-:W-:-:S06]  /*0530*/  IMAD.WIDE R18, R19, 0x4, R16 ;  /* 0x0000000413127825 */ /* 0x000fcc00078e0210 */
[----:B------:R-:W4:Y:S04]  /*0540*/  LDG.E R19, desc[UR6][R18.64] ;  /* 0x0000000612137981 */ /* 0x000f28000c1e1900 */
[----:B------:R-:W3:Y:S01]  /*0550*/  LDG.E R18, desc[UR6][R14.64+0x18] ;  /* 0x000018060e127981 */ /* 0x000ee2000c1e1900 */
[----:B----4-:R-:W-:-:S13]  /*0560*/  ISETP.GE.AND P4, PT, R20, R19, PT ;  /* 0x000000131400720c */ /* 0x010fda0003f86270 */
        /* <DEDUP_REMOVED lines=57> */
[----:B------:R-:W2:Y:S02]  /*0900*/  LDG.E R21, desc[UR6][R20.64] ;  /* 0x0000000614157981 */ /* 0x000ea4000c1e1900 */
[----:B--2---:R-:W-:-:S13]  /*0910*/  ISETP.GE.AND P4, PT, R22, R21, PT ;  /* 0x000000151600720c */ /* 0x004fda0003f86270 */
[----:B------:R-:W-:-:S05]  /*0920*/  @!P4 VIADD R24, R25, 0xf ;  /* 0x0000000f1918c836 */ /* 0x000fca0000000000 */
[----:B------:R-:W-:-:S05]  /*0930*/  IADD3 R23, PT, PT, R5, R24, RZ ;  /* 0x0000001805177210 */ /* 0x000fca0007ffe0ff */
[----:B------:R-:W-:-:S06]  /*0940*/  IMAD.WIDE R16, R23, 0x4, R16 ;  /* 0x0000000417107825 */ /* 0x000fcc00078e0210 */
[----:B------:R-:W3:Y:S01]  /*0950*/  LDG.E R17, desc[UR6][R16.64] ;  /* 0x0000000610117981 */ /* 0x000ee2000c1e1900 */
[----:B------:R-:W-:-:S05]  /*0960*/  VIADD R11, R11, 0x10 ;  /* 0x000000100b0b7836 */ /* 0x000fca0000000000 */
[----:B------:R-:W-:Y:S01]  /*0970*/  ISETP.NE.AND P5, PT, R11, RZ, PT ;  /* 0x000000ff0b00720c */ /* 0x000fe20003fa5270 */
[----:B------:R-:W-:Y:S01]  /*0980*/  VIADD R25, R25, 0x10 ;  /* 0x0000001019197836 */ /* 0x000fe20000000000 */
[----:B------:R-:W-:Y:S02]  /*0990*/  IADD3 R10, PT, PT, R10, 0x10, RZ ;  /* 0x000000100a0a7810 */ /* 0x000fe40007ffe0ff */
[----:B---3--:R-:W-:-:S04]  /*09a0*/  ISETP.GE.AND P4, PT, R18, R17, PT ;  /* 0x000000111200720c */ /* 0x008fc80003f86270 */
[----:B------:R-:W-:-:S05]  /*09b0*/  SEL R24, R25, R24, !P4 ;  /* 0x0000001819187207 */ /* 0x000fca0006000000 */
[----:B------:R-:W-:Y:S05]  /*09c0*/  @P5 BRA `(.L_x_7) ;  /* 0xfffffff8004c5947 */ /* 0x000fea000383ffff */
[----:B------:R-:W-:Y:S05]  /*09d0*/  BSYNC.RECONVERGENT B3 ;  /* 0x0000000000037941 */ /* 0x000fea0003800200 */
.L_x_6:
[----:B------:R-:W-:-:S07]  /*09e0*/  VIADD R18, R25, 0x1 ;  /* 0x0000000119127836 */ /* 0x000fce0000000000 */
.L_x_5:
[----:B0-----:R-:W-:Y:S05]  /*09f0*/  BSYNC.RECONVERGENT B2 ;  /* 0x0000000000027941 */ /* 0x001fea0003800200 */
.L_x_4:
[----:B------:R-:W-:-:S13]  /*0a00*/  ISETP.NE.AND P4, PT, R2, RZ, PT ;  /* 0x000000ff0200720c */ /* 0x000fda0003f85270 */
[----:B------:R-:W-:Y:S05]  /*0a10*/  @!P4 BRA `(.L_x_3) ;  /* 0x000000080004c947 */ /* 0x000fea0003800000 */
[----:B------:R-:W-:Y:S01]  /*0a20*/  BSSY.RECONVERGENT B2, `(.L_x_8) ;  /* 0x000003c000027945 */ /* 0x000fe20003800200 */
[----:B------:R-:W-:-:S03]  /*0a30*/  ISETP.NE.AND P4, PT, R4, RZ, PT ;  /* 0x000000ff0400720c */ /* 0x000fc60003f85270 */
[----:B------:R-:W-:Y:S10]  /*0a40*/  @!P1 BRA `(.L_x_9) ;  /* 0x0000000000e49947 */ /* 0x000ff40003800000 */
[----:B------:R-:W0:Y:S01]  /*0a50*/  LDC.64 R10, c[0x0][0x380] ;  /* 0x0000e000ff0a7b82 */ /* 0x000e220000000a00 */
[C---:B------:R-:W-:Y:S01]  /*0a60*/  IADD3 R17, PT, PT, R5.reuse, R18, RZ ;  /* 0x0000001205117210 */ /* 0x040fe20007ffe0ff */
[----:B------:R-:W-:Y:S01]  /*0a70*/  IMAD.IADD R15, R5, 0x1, R24 ;  /* 0x00000001050f7824 */ /* 0x000fe200078e0218 */
[----:B------:R-:W1:Y:S03]  /*0a80*/  LDCU.64 UR10, c[0x0][0x380] ;  /* 0x00007000ff0a77ac */ /* 0x000e660008000a00 */
[----:B0-----:R-:W-:-:S04]  /*0a90*/  IMAD.WIDE R14, R15, 0x4, R10 ;  /* 0x000000040f0e7825 */ /* 0x001fc800078e020a */
[----:B------:R-:W-:Y:S02]  /*0aa0*/  IMAD.WIDE.U32 R16, R17, 0x4, R10 ;  /* 0x0000000411107825 */ /* 0x000fe400078e000a */
[----:B------:R-:W2:Y:S04]  /*0ab0*/  LDG.E R15, desc[UR6][R14.64] ;  /* 0x000000060e0f7981 */ /* 0x000ea8000c1e1900 */
[----:B------:R-:W2:Y:S01]  /*0ac0*/  LDG.E R16, desc[UR6][R16.64] ;  /* 0x0000000610107981 */ /* 0x000ea2000c1e1900 */
[----:B------:R-:W-:-:S05]  /*0ad0*/  IADD3 R19, P6, PT, R5, R18, RZ ;  /* 0x0000001205137210 */ /* 0x000fca0007fde0ff */
[----:B------:R-:W-:Y:S01]  /*0ae0*/  IMAD.X R22, RZ, RZ, RZ, P6 ;  /* 0x000000ffff167224 */ /* 0x000fe200030e06ff */
[----:B--2---:R-:W-:-:S04]  /*0af0*/  ISETP.GE.AND P5, PT, R16, R15, PT ;  /* 0x0000000f1000720c */ /* 0x004fc80003fa6270 */
[----:B------:R-:W-:Y:S02]  /*0b00*/  SEL R24, R18, R24, !P5 ;  /* 0x0000001812187207 */ /* 0x000fe40006800000 */
[----:B-1----:R-:W-:-:S03]  /*0b10*/  LEA R20, P5, R19, UR10, 0x2 ;  /* 0x0000000a13147c11 */ /* 0x002fc6000f8a10ff */
[----:B------:R-:W-:Y:S01]  /*0b20*/  IMAD.IADD R23, R5, 0x1, R24 ;  /* 0x0000000105177824 */ /* 0x000fe200078e0218 */
[----:B------:R-:W-:-:S03]  /*0b30*/  LEA.HI.X R21, R19, UR11, R22, 0x2, P5 ;  /* 0x0000000b13157c11 */ /* 0x000fc6000a8f1416 */
[----:B------:R-:W-:Y:S02]  /*0b40*/  IMAD.WIDE R22, R23, 0x4, R10 ;  /* 0x0000000417167825 */ /* 0x000fe400078e020a */
[----:B------:R-:W2:Y:S04]  /*0b50*/  LDG.E R14, desc[UR6][R20.64+0x4] ;  /* 0x00000406140e7981 */ /* 0x000ea8000c1e1900 */
[----:B------:R-:W2:Y:S04]  /*0b60*/  LDG.E R23, desc[UR6][R22.64] ;  /* 0x0000000616177981 */ /* 0x000ea8000c1e1900 */
[----:B------:R-:W3:Y:S04]  /*0b70*/  LDG.E R16, desc[UR6][R20.64+0x8] ;  /* 0x0000080614107981 */ /* 0x000ee8000c1e1900 */
[----:B------:R-:W4:Y:S01]  /*0b80*/  LDG.E R19, desc[UR6][R20.64+0xc] ;  /* 0x00000c0614137981 */ /* 0x000f22000c1e1900 */
[----:B--2---:R-:W-:-:S13]  /*0b90*/  ISETP.GE.AND P5, PT, R14, R23, PT ;  /* 0x000000170e00720c */ /* 0x004fda0003fa6270 */
[----:B------:R-:W-:-:S05]  /*0ba0*/  @!P5 IADD3 R24, PT, PT, R18, 0x1, RZ ;  /* 0x000000011218d810 */ /* 0x000fca0007ffe0ff */
[----:B------:R-:W-:-:S04]  /*0bb0*/  IMAD.IADD R15, R5, 0x1, R24 ;  /* 0x00000001050f7824 */ /* 0x000fc800078e0218 */
[----:B------:R-:W-:-:S06]  /*0bc0*/  IMAD.WIDE R14, R15, 0x4, R10 ;  /* 0x000000040f0e7825 */ /* 0x000fcc00078e020a */
[----:B------:R-:W3:Y:S04]  /*0bd0*/  LDG.E R15, desc[UR6][R14.64] ;  /* 0x000000060e0f7981 */ /* 0x000ee8000c1e1900 */
[----:B------:R-:W2:Y:S01]  /*0be0*/  LDG.E R14, desc[UR6][R20.64+0x10] ;  /* 0x00001006140e7981 */ /* 0x000ea2000c1e1900 */
[----:B---3--:R-:W-:-:S13]  /*0bf0*/  ISETP.GE.AND P5, PT, R16, R15, PT ;  /* 0x0000000f1000720c */ /* 0x008fda0003fa6270 */
[----:B------:R-:W-:-:S05]  /*0c00*/  @!P5 VIADD R24, R18, 0x2 ;  /* 0x000000021218d836 */ /* 0x000fca0000000000 */
[----:B------:R-:W-:-:S05]  /*0c10*/  IADD3 R17, PT, PT, R5, R24, RZ ;  /* 0x0000001805117210 */ /* 0x000fca0007ffe0ff */
[----:B------:R-:W-:-:S06]  /*0c20*/  IMAD.WIDE R16, R17, 0x4, R10 ;  /* 0x0000000411107825 */ /* 0x000fcc00078e020a */
[----:B------:R-:W4:Y:S02]  /*0c30*/  LDG.E R16, desc[UR6][R16.64] ;  /* 0x0000000610107981 */ /* 0x000f24000c1e1900 */
[----:B----4-:R-:W-:Y:S02]  /*0c40*/  ISETP.GE.AND P5, PT, R19, R16, PT ;  /* 0x000000101300720c */ /* 0x010fe40003fa6270 */
[----:B------:R-:W3:Y:S04]  /*0c50*/  LDG.E R16, desc[UR6][R20.64+0x14] ;  /* 0x0000140614107981 */ /* 0x000ee8000c1e1900 */
[----:B------:R-:W4:Y:S07]  /*0c60*/  LDG.E R19, desc[UR6][R20.64+0x18] ;  /* 0x0000180614137981 */ /* 0x000f2e000c1e1900 */
[----:B------:R-:W-:-:S04]  /*0c70*/  @!P5 VIADD R24, R18, 0x3 ;  /* 0x000000031218d836 */ /* 0x000fc80000000000 */
[----:B------:R-:W-:-:S04]  /*0c80*/  IMAD.IADD R23, R5, 0x1, R24 ;  /* 0x0000000105177824 */ /* 0x000fc800078e0218 */
[----:B------:R-:W-:-:S06]  /*0c90*/  IMAD.WIDE R22, R23, 0x4, R10 ;  /* 0x0000000417167825 */ /* 0x000fcc00078e020a */
[----:B------:R-:W2:Y:S02]  /*0ca0*/  LDG.E R23, desc[UR6][R22.64] ;  /* 0x0000000616177981 */ /* 0x000ea4000c1e1900 */
        /* <DEDUP_REMOVED lines=11> */
[----:B----4-:R-:W-:-:S13]  /*0d60*/  ISETP.GE.AND P5, PT, R19, R16, PT ;  /* 0x000000101300720c */ /* 0x010fda0003fa6270 */
[----:B------:R-:W-:-:S04]  /*0d70*/  @!P5 VIADD R24, R18, 0x6 ;  /* 0x000000061218d836 */ /* 0x000fc80000000000 */
[----:B------:R-:W-:-:S04]  /*0d80*/  IMAD.IADD R19, R5, 0x1, R24 ;  /* 0x0000000105137824 */ /* 0x000fc800078e0218 */
[----:B------:R-:W-:-:S06]  /*0d90*/  IMAD.WIDE R10, R19, 0x4, R10 ;  /* 0x00000004130a7825 */ /* 0x000fcc00078e020a */
[----:B------:R-:W2:Y:S02]  /*0da0*/  LDG.E R11, desc[UR6][R10.64] ;  /* 0x000000060a0b7981 */ /* 0x000ea4000c1e1900 */
[----:B--2---:R-:W-:-:S13]  /*0db0*/  ISETP.GE.AND P5, PT, R14, R11, PT ;  /* 0x0000000b0e00720c */ /* 0x004fda0003fa6270 */
[C---:B------:R-:W-:Y:S01]  /*0dc0*/  @!P5 IADD3 R24, PT, PT, R18.reuse, 0x7, RZ ;  /* 0x000000071218d810 */ /* 0x040fe20007ffe0ff */
[----:B------:R-:W-:-:S07]  /*0dd0*/  VIADD R18, R18, 0x8 ;  /* 0x0000000812127836 */ /* 0x000fce0000000000 */
.L_x_9:
[----:B------:R-:W-:Y:S05]  /*0de0*/  BSYNC.RECONVERGENT B2 ;  /* 0x0000000000027941 */ /* 0x000fea0003800200 */
.L_x_8:
        /* <DEDUP_REMOVED lines=8> */
[----:B0-----:R-:W-:-:S04]  /*0e70*/  IMAD.WIDE.U32 R14, R15, 0x4, R10 ;  /* 0x000000040f0e7825 */ /* 0x001fc800078e000a */
[----:B------:R-:W-:Y:S02]  /*0e80*/  IMAD.WIDE R16, R17, 0x4, R10 ;  /* 0x0000000411107825 */ /* 0x000fe400078e020a */
        /* <DEDUP_REMOVED lines=12> */
[----:B------:R-:W3:Y:S01]  /*0f50*/  LDG.E R16, desc[UR6][R20.64+0x8] ;  /* 0x0000080614107981 */ /* 0x000ee2000c1e1900 */
[----:B--2---:R-:W-:-:S13]  /*0f60*/  ISETP.GE.AND P5, PT, R14, R23, PT ;  /* 0x000000170e00720c */ /* 0x004fda0003fa6270 */
[----:B------:R-:W-:-:S05]  /*0f70*/  @!P5 IADD3 R24, PT, PT, R18, 0x1, RZ ;  /* 0x000000011218d810 */ /* 0x000fca0007ffe0ff */
[----:B------:R-:W-:-:S04]  /*0f80*/  IMAD.IADD R15, R5, 0x1, R24 ;  /* 0x00000001050f7824 */ /* 0x000fc800078e0218 */
[----:B------:R-:W-:-:S06]  /*0f90*/  IMAD.WIDE R14, R15, 0x4, R10 ;  /* 0x000000040f0e7825 */ /* 0x000fcc00078e020a */
[----:B------:R-:W3:Y:S02]  /*0fa0*/  LDG.E R15, desc[UR6][R14.64] ;  /* 0x000000060e0f7981 */ /* 0x000ee4000c1e1900 */
[----:B---3--:R-:W-:Y:S02]  /*0fb0*/  ISETP.GE.AND P5, PT, R16, R15, PT ;  /* 0x0000000f1000720c */ /* 0x008fe40003fa6270 */
[----:B------:R-:W2:Y:S11]  /*0fc0*/  LDG.E R16, desc[UR6][R20.64+0xc] ;  /* 0x00000c0614107981 */ /* 0x000eb6000c1e1900 */
[----:B------:R-:W-:-:S05]  /*0fd0*/  @!P5 VIADD R24, R18, 0x2 ;  /* 0x000000021218d836 */ /* 0x000fca0000000000 */
[----:B------:R-:W-:-:S05]  /*0fe0*/  IADD3 R17, PT, PT, R5, R24, RZ ;  /* 0x0000001805117210 */ /* 0x000fca0007ffe0ff */
[----:B------:R-:W-:-:S06]  /*0ff0*/  IMAD.WIDE R10, R17, 0x4, R10 ;  /* 0x00000004110a7825 */ /* 0x000fcc00078e020a */
[----:B------:R-:W2:Y:S02]  /*1000*/  LDG.E R11, desc[UR6][R10.64] ;  /* 0x000000060a0b7981 */ /* 0x000ea4000c1e1900 */
[----:B--2---:R-:W-:-:S13]  /*1010*/  ISETP.GE.AND P5, PT, R16, R11, PT ;  /* 0x0000000b1000720c */ /* 0x004fda0003fa6270 */
[C---:B------:R-:W-:Y:S02]  /*1020*/  @!P5 VIADD R24, R18.reuse, 0x3 ;  /* 0x000000031218d836 */ /* 0x040fe40000000000 */
[----:B------:R-:W-:-:S07]  /*1030*/  VIADD R18, R18, 0x4 ;  /* 0x0000000412127836 */ /* 0x000fce0000000000 */
.L_x_11:
[----:B------:R-:W-:Y:S05]  /*1040*/  BSYNC.RECONVERGENT B2 ;  /* 0x0000000000027941 */ /* 0x000fea0003800200 */
.L_x_10:
[----:B------:R-:W-:Y:S05]  /*1050*/  @!P4 BRA `(.L_x_3) ;  /* 0x000000000074c947 */ /* 0x000fea0003800000 */
[----:B------:R-:W0:Y:S01]  /*1060*/  LDC.64 R10, c[0x0][0x380] ;  /* 0x0000e000ff0a7b82 */ /* 0x000e220000000a00 */
[C---:B------:R-:W-:Y:S01]  /*1070*/  IADD3 R15, PT, PT, R5.reuse, R24, RZ ;  /* 0x00000018050f7210 */ /* 0x040fe20007ffe0ff */
[----:B------:R-:W-:-:S04]  /*1080*/  IMAD.IADD R17, R5, 0x1, R18 ;  /* 0x0000000105117824 */ /* 0x000fc800078e0212 */
[----:B0-----:R-:W-:-:S04]  /*1090*/  IMAD.WIDE R14, R15, 0x4, R10 ;  /* 0x000000040f0e7825 */ /* 0x001fc800078e020a */
[----:B------:R-:W-:Y:S02]  /*10a0*/  IMAD.WIDE.U32 R16, R17, 0x4, R10 ;  /* 0x0000000411107825 */ /* 0x000fe400078e000a */
[----:B------:R-:W2:Y:S04]  /*10b0*/  LDG.E R15, desc[UR6][R14.64] ;  /* 0x000000060e0f7981 */ /* 0x000ea8000c1e1900 */
[----:B------:R-:W2:Y:S01]  /*10c0*/  LDG.E R16, desc[UR6][R16.64] ;  /* 0x0000000610107981 */ /* 0x000ea2000c1e1900 */
[----:B------:R-:W-:Y:S02]  /*10d0*/  ISETP.NE.AND P5, PT, R8, 0x1, PT ;  /* 0x000000010800780c */ /* 0x000fe40003fa5270 */
[----:B--2---:R-:W-:-:S04]  /*10e0*/  ISETP.GE.AND P4, PT, R16, R15, PT ;  /* 0x0000000f1000720c */ /* 0x004fc80003f86270 */
[----:B------:R-:W-:-:S07]  /*10f0*/  SEL R24, R18, R24, !P4 ;  /* 0x0000001812187207 */ /* 0x000fce0006000000 */
[----:B------:R-:W-:Y:S05]  /*1100*/  @!P5 BRA `(.L_x_3) ;  /* 0x000000000048d947 */ /* 0x000fea0003800000 */
[----:B------:R-:W0:Y:S01]  /*1110*/  LDCU.64 UR10, c[0x0][0x380] ;  /* 0x00007000ff0a77ac */ /* 0x000e220008000a00 */
[C---:B------:R-:W-:Y:S01]  /*1120*/  IADD3 R15, P4, PT, R5.reuse, R18, RZ ;  /* 0x00000012050f7210 */ /* 0x040fe20007f9e0ff */
[----:B------:R-:W-:-:S03]  /*1130*/  IMAD.IADD R17, R5, 0x1, R24 ;  /* 0x0000000105117824 */ /* 0x000fc600078e0218 */
[----:B------:R-:W-:Y:S01]  /*1140*/  IADD3.X R20, PT, PT, RZ, RZ, RZ, P4, !PT ;  /* 0x000000ffff147210 */ /* 0x000fe200027fe4ff */
[----:B------:R-:W-:-:S06]  /*1150*/  IMAD.WIDE R16, R17, 0x4, R10 ;  /* 0x0000000411107825 */ /* 0x000fcc00078e020a */
[----:B------:R-:W2:Y:S01]  /*1160*/  LDG.E R16, desc[UR6][R16.64] ;  /* 0x0000000610107981 */ /* 0x000ea2000c1e1900 */
[----:B0-----:R-:W-:-:S04]  /*1170*/  LEA R14, P4, R15, UR10, 0x2 ;  /* 0x0000000a0f0e7c11 */ /* 0x001fc8000f8810ff */
[----:B------:R-:W-:-:S05]  /*1180*/  LEA.HI.X R15, R15, UR11, R20, 0x2, P4 ;  /* 0x0000000b0f0f7c11 */ /* 0x000fca000a0f1414 */
[----:B------:R-:W2:Y:S01]  /*1190*/  LDG.E R19, desc[UR6][R14.64+0x4] ;  /* 0x000004060e137981 */ /* 0x000ea2000c1e1900 */
[----:B------:R-:W-:Y:S02]  /*11a0*/  ISETP.NE.AND P5, PT, R8, 0x2, PT ;  /* 0x000000020800780c */ /* 0x000fe40003fa5270 */
[----:B--2---:R-:W-:-:S13]  /*11b0*/  ISETP.GE.AND P4, PT, R19, R16, PT ;  /* 0x000000101300720c */ /* 0x004fda0003f86270 */
[----:B------:R-:W-:-:S05]  /*11c0*/  @!P4 VIADD R24, R18, 0x1 ;  /* 0x000000011218c836 */ /* 0x000fca0000000000 */
[----:B------:R-:W-:-:S05]  /*11d0*/  @P5 IADD3 R19, PT, PT, R5, R24, RZ ;  /* 0x0000001805135210 */ /* 0x000fca0007ffe0ff */
[----:B------:R-:W-:Y:S02]  /*11e0*/  @P5 IMAD.WIDE R10, R19, 0x4, R10 ;  /* 0x00000004130a5825 */ /* 0x000fe400078e020a */
[----:B------:R-:W2:Y:S04]  /*11f0*/  @P5 LDG.E R19, desc[UR6][R14.64+0x8] ;  /* 0x000008060e135981 */ /* 0x000ea8000c1e1900 */
[----:B------:R-:W2:Y:S02]  /*1200*/  @P5 LDG.E R10, desc[UR6][R10.64] ;  /* 0x000000060a0a5981 */ /* 0x000ea4000c1e1900 */
[----:B--2---:R-:W-:-:S13]  /*1210*/  ISETP.GE.OR P4, PT, R19, R10, !P5 ;  /* 0x0000000a1300720c */ /* 0x004fda0006f86670 */
[----:B------:R-:W-:-:S07]  /*1220*/  @!P4 VIADD R24, R18, 0x2 ;  /* 0x000000021218c836 */ /* 0x000fce0000000000 */
.L_x_3:
[----:B0-----:R-:W-:Y:S05]  /*1230*/  BSYNC.RECONVERGENT B0 ;  /* 0x0000000000007941 */ /* 0x001fea0003800200 */
.L_x_2:
[----:B------:R-:W-:-:S13]  /*1240*/  ISETP.NE.AND P4, PT, R24, R0, PT ;  /* 0x000000001800720c */ /* 0x000fda0003f85270 */
[----:B------:R-:W-:Y:S05]  /*1250*/  @!P4 BRA `(.L_x_1) ;  /* 0x00000000001cc947 */ /* 0x000fea0003800000 */
[----:B------:R-:W0:Y:S01]  /*1260*/  LDC.64 R10, c[0x0][0x380] ;  /* 0x0000e000ff0a7b82 */ /* 0x000e220000000a00 */
[----:B------:R-:W-:-:S05]  /*1270*/  IADD3 R15, PT, PT, R5, R24, RZ ;  /* 0x00000018050f7210 */ /* 0x000fca0007ffe0ff */
[----:B0-----:R-:W-:Y:S02]  /*1280*/  IMAD.WIDE R10, R15, 0x4, R10 ;  /* 0x000000040f0a7825 */ /* 0x001fe400078e020a */
[----:B------:R-:W2:Y:S04]  /*1290*/  LDG.E R15, desc[UR6][R12.64] ;  /* 0x000000060c0f7981 */ /* 0x000ea8000c1e1900 */
[----:B------:R-:W3:Y:S04]  /*12a0*/  LDG.E R17, desc[UR6][R10.64] ;  /* 0x000000060a117981 */ /* 0x000ee8000c1e1900 */
[----:B---3--:R1:W-:Y:S04]  /*12b0*/  STG.E desc[UR6][R12.64], R17 ;  /* 0x000000110c007986 */ /* 0x0083e8000c101906 */
[----:B--2---:R1:W-:Y:S02]  /*12c0*/  STG.E desc[UR6][R10.64], R15 ;  /* 0x0000000f0a007986 */ /* 0x0043e4000c101906 */
.L_x_1:
[----:B0-----:R-:W-:Y:S05]  /*12d0*/  BSYNC.RECONVERGENT B1 ;  /* 0x0000000000017941 */ /* 0x001fea0003800200 */
.L_x_0:
[----:B------:R-:W-:Y:S05]  /*12e0*/  @P3 BRA `(.L_x_12) ;  /* 0xffffffec00b43947 */ /* 0x000fea000383ffff */
[----:B------:R-:W-:Y:S05]  /*12f0*/  EXIT ;  /* 0x000000000000794d */ /* 0x000fea0003800000 */
.L_x_13:
[----:B------:R-:W-:-:S00]  /*1300*/  BRA `(.L_x_13) ;  /* 0xfffffffc00fc7947 */ /* 0x000fc0000383ffff */
[----:B------:R-:W-:-:S00]  /*1310*/  NOP ;  /* 0x0000000000007918 */ /* 0x000fc00000000000 */
        /* <DEDUP_REMOVED lines=14> */
.L_x_14:


//--------------------- .nv.shared.reserved.0     --------------------------
	.section	.nv.shared.reserved.0,"aw",@nobits
	.weak		__nv_reservedSMEM_offset_0_alias
	.size		__nv_reservedSMEM_offset_0_alias, 0, 64
	.other		__nv_reservedSMEM_offset_0_alias,@"STO_CUDA_RESERVED_SHARED STV_DEFAULT"
__nv_reservedSMEM_offset_0_alias:
	.zero		0
	.zero		64


//--------------------- .nv.constant0._Z4sortPiii --------------------------
	.section	.nv.constant0._Z4sortPiii,"a",@progbits
	.sectionflags	@""
	.align	4
.nv.constant0._Z4sortPiii:
	.zero		912


//--------------------- SYMBOLS --------------------------

	.type		.nv.reservedSmem.offset0,@object
	.size		.nv.reservedSmem.offset0,0x4
